//
// Generated by NVIDIA NVVM Compiler
//
// Compiler Build ID: CL-36424714
// Cuda compilation tools, release 13.0, V13.0.88
// Based on NVVM 20.0.0
//

.version 9.0
.target sm_100
.address_size 64

	// .globl	_Z10firstDigitPiS_i

.visible .entry _Z10firstDigitPiS_i(
	.param .u64 .ptr .align 1 _Z10firstDigitPiS_i_param_0,
	.param .u64 .ptr .align 1 _Z10firstDigitPiS_i_param_1,
	.param .u32 _Z10firstDigitPiS_i_param_2
)
{
	.reg .b32 	%r<18>;
	.reg .b64 	%rd<8>;

	ld.param.u64 	%rd1, [_Z10firstDigitPiS_i_param_0];
	ld.param.u64 	%rd2, [_Z10firstDigitPiS_i_param_1];
	ld.param.u32 	%r1, [_Z10firstDigitPiS_i_param_2];
	cvta.to.global.u64 	%rd3, %rd1;
	cvta.to.global.u64 	%rd4, %rd2;
	mov.u32 	%r2, %tid.x;
	rem.u32 	%r3, %r2, %r1;
	mul.wide.u32 	%rd5, %r3, 4;
	add.s64 	%rd6, %rd4, %rd5;
	ld.global.u32 	%r4, [%rd6];
	mul.hi.s32 	%r5, %r4, 1717986919;
	shr.u32 	%r6, %r5, 31;
	shr.s32 	%r7, %r5, 2;
	add.s32 	%r8, %r7, %r6;
	mul.lo.s32 	%r9, %r8, 10;
	sub.s32 	%r10, %r4, %r9;
	add.s64 	%rd7, %rd3, %rd5;
	st.global.u32 	[%rd7], %r10;
	ld.global.u32 	%r11, [%rd6];
	mul.hi.s32 	%r12, %r11, 1717986919;
	shr.u32 	%r13, %r12, 31;
	shr.s32 	%r14, %r12, 2;
	add.s32 	%r15, %r14, %r13;
	mul.lo.s32 	%r16, %r15, 10;
	sub.s32 	%r17, %r11, %r16;
	st.global.u32 	[%rd6], %r17;
	ret;

}


// ===== COMPILED SASS (sm_100) =====

	.target	sm_100

	.elftype	@"ET_EXEC"


//--------------------- .note.nv.tkinfo           --------------------------
	.section	.note.nv.tkinfo,"",@"SHT_NOTE"
	.sectionflags	@"SHF_NOTE_NV_TKINFO"
	.tkinfo
        /*0018*/ 	.word	0x00000002
        /*0030*/ 	.string	""
        /*0030*/ 	.string	"ptxas"
        /*0030*/ 	.string	"Cuda compilation tools, release 13.0, V13.0.88"
        /*0030*/ 	.string	"Build cuda_13.0.r13.0/compiler.36424714_0"
        /*0030*/ 	.string	"-arch sm_100 -m 64 "



//--------------------- .note.nv.cuinfo           --------------------------
	.section	.note.nv.cuinfo,"",@"SHT_NOTE"
	.sectionflags	@"SHF_NOTE_NV_CUINFO"
        /*0018*/ 	.short	0x0002
        /*001a*/ 	.short	0x0064
        /*001c*/ 	.short	0x0082
	.zero		2


//--------------------- .nv.info                  --------------------------
	.section	.nv.info,"",@"SHT_CUDA_INFO"
	.align	4


	//----- nvinfo : EIATTR_REGCOUNT
	.align		4
        /*0000*/ 	.byte	0x04, 0x2f
        /*0002*/ 	.short	(.L_1 - .L_0)
	.align		4
.L_0:
        /*0004*/ 	.word	index@(_Z10firstDigitPiS_i)
        /*0008*/ 	.word	0x0000000c


	//----- nvinfo : EIATTR_FRAME_SIZE
	.align		4
.L_1:
        /*000c*/ 	.byte	0x04, 0x11
        /*000e*/ 	.short	(.L_3 - .L_2)
	.align		4
.L_2:
        /*0010*/ 	.word	index@(_Z10firstDigitPiS_i)
        /*0014*/ 	.word	0x00000000


	//----- nvinfo : EIATTR_MIN_STACK_SIZE
	.align		4
.L_3:
        /*0018*/ 	.byte	0x04, 0x12
        /*001a*/ 	.short	(.L_5 - .L_4)
	.align		4
.L_4:
        /*001c*/ 	.word	index@(_Z10firstDigitPiS_i)
        /*0020*/ 	.word	0x00000000
.L_5:


//--------------------- .nv.compat                --------------------------
	.section	.nv.compat,"",@"SHT_CUDA_COMPAT_INFO"
	.align	4
        /*0000*/ 	.byte	0x02, 0x09, 0x00, 0x00, 0x02, 0x02, 0x01, 0x00, 0x02, 0x05, 0x05, 0x00, 0x03, 0x07, 0x01, 0x01
        /*0010*/ 	.byte	0x02, 0x03, 0x00, 0x00, 0x02, 0x06, 0x01, 0x00, 0x04, 0x0b, 0x08, 0x00, 0x09, 0x00, 0x00, 0x00
        /*0020*/ 	.byte	0x00, 0x00, 0x00, 0x00


//--------------------- .nv.info._Z10firstDigitPiS_i --------------------------
	.section	.nv.info._Z10firstDigitPiS_i,"",@"SHT_CUDA_INFO"
	.sectionflags	@""
	.align	4


	//----- nvinfo : EIATTR_CUDA_API_VERSION
	.align		4
        /*0000*/ 	.byte	0x04, 0x37
        /*0002*/ 	.short	(.L_7 - .L_6)
.L_6:
        /*0004*/ 	.word	0x00000082


	//----- nvinfo : EIATTR_KPARAM_INFO
	.align		4
.L_7:
        /*0008*/ 	.byte	0x04, 0x17
        /*000a*/ 	.short	(.L_9 - .L_8)
.L_8:
        /*000c*/ 	.word	0x00000000
        /*0010*/ 	.short	0x0002
        /*0012*/ 	.short	0x0010
        /*0014*/ 	.byte	0x00, 0xf0, 0x11, 0x00


	//----- nvinfo : EIATTR_KPARAM_INFO
	.align		4
.L_9:
        /*0018*/ 	.byte	0x04, 0x17
        /*001a*/ 	.short	(.L_11 - .L_10)
.L_10:
        /*001c*/ 	.word	0x00000000
        /*0020*/ 	.short	0x0001
        /*0022*/ 	.short	0x0008
        /*0024*/ 	.byte	0x00, 0xf5, 0x21, 0x00


	//----- nvinfo : EIATTR_KPARAM_INFO
	.align		4
.L_11:
        /*0028*/ 	.byte	0x04, 0x17
        /*002a*/ 	.short	(.L_13 - .L_12)
.L_12:
        /*002c*/ 	.word	0x00000000
        /*0030*/ 	.short	0x0000
        /*0032*/ 	.short	0x0000
        /*0034*/ 	.byte	0x00, 0xf5, 0x21, 0x00


	//----- nvinfo : EIATTR_SPARSE_MMA_MASK
	.align		4
.L_13:
        /*0038*/ 	.byte	0x03, 0x50
        /*003a*/ 	.short	0x0000


	//----- nvinfo : EIATTR_MAXREG_COUNT
	.align		4
        /*003c*/ 	.byte	0x03, 0x1b
        /*003e*/ 	.short	0x00ff


	//----- nvinfo : EIATTR_MERCURY_ISA_VERSION
	.align		4
        /*0040*/ 	.byte	0x03, 0x5f
        /*0042*/ 	.short	0x0101


	//----- nvinfo : EIATTR_VRC_CTA_INIT_COUNT
	.align		4
        /*0044*/ 	.byte	0x02, 0x4a
	.zero		1
	.zero		1


	//----- nvinfo : EIATTR_EXIT_INSTR_OFFSETS
	.align		4
        /*0048*/ 	.byte	0x04, 0x1c
        /*004a*/ 	.short	(.L_15 - .L_14)


	//   ....[0]....
.L_14:
        /*004c*/ 	.word	0x00000250


	//----- nvinfo : EIATTR_CBANK_PARAM_SIZE
	.align		4
.L_15:
        /*0050*/ 	.byte	0x03, 0x19
        /*0052*/ 	.short	0x0014


	//----- nvinfo : EIATTR_PARAM_CBANK
	.align		4
        /*0054*/ 	.byte	0x04, 0x0a
        /*0056*/ 	.short	(.L_17 - .L_16)
	.align		4
.L_16:
        /*0058*/ 	.word	index@(.nv.constant0._Z10firstDigitPiS_i)
        /*005c*/ 	.short	0x0380
        /*005e*/ 	.short	0x0014


	//----- nvinfo : EIATTR_SW_WAR
	.align		4
.L_17:
        /*0060*/ 	.byte	0x04, 0x36
        /*0062*/ 	.short	(.L_19 - .L_18)
.L_18:
        /*0064*/ 	.word	0x00000008
.L_19:


//--------------------- .nv.callgraph             --------------------------
	.section	.nv.callgraph,"",@"SHT_CUDA_CALLGRAPH"
	.align	4
	.sectionentsize	8
	.align		4
        /*0000*/ 	.word	0x00000000
	.align		4
        /*0004*/ 	.word	0xffffffff
	.align		4
        /*0008*/ 	.word	0x00000000
	.align		4
        /*000c*/ 	.word	0xfffffffe
	.align		4
        /*0010*/ 	.word	0x00000000
	.align		4
        /*0014*/ 	.word	0xfffffffd
	.align		4
        /*0018*/ 	.word	0x00000000
	.align		4
        /*001c*/ 	.word	0xfffffffc


//--------------------- .text._Z10firstDigitPiS_i --------------------------
	.section	.text._Z10firstDigitPiS_i,"ax",@progbits
	.align	128
        .global         _Z10firstDigitPiS_i
        .type           _Z10firstDigitPiS_i,@function
        .size           _Z10firstDigitPiS_i,(.L_x_1 - _Z10firstDigitPiS_i)
        .other          _Z10firstDigitPiS_i,@"STO_CUDA_ENTRY STV_DEFAULT"
_Z10firstDigitPiS_i:
.text._Z10firstDigitPiS_i:
[----:B------:R-:W-:Y:S01]  /*0000*/  LDC R1, c[0x0][0x37c] ;  /* 0x0000df00ff017b82 */ /* 0x000fe20000000800 */
[----:B------:R-:W0:Y:S01]  /*0010*/  LDCU UR6, c[0x0][0x390] ;  /* 0x00007200ff0677ac */ /* 0x000e220008000800 */
[----:B------:R-:W1:Y:S01]  /*0020*/  S2R R4, SR_TID.X ;  /* 0x0000000000047919 */ /* 0x000e620000002100 */
[----:B------:R-:W2:Y:S01]  /*0030*/  LDCU.64 UR4, c[0x0][0x358] ;  /* 0x00006b00ff0477ac */ /* 0x000ea20008000a00 */
[----:B0-----:R-:W0:Y:S01]  /*0040*/  I2F.U32.RP R0, UR6 ;  /* 0x0000000600007d06 */ /* 0x001e220008209000 */
[----:B------:R-:W-:-:S07]  /*0050*/  ISETP.NE.U32.AND P1, PT, RZ, UR6, PT ;  /* 0x00000006ff007c0c */ /* 0x000fce000bf25070 */
[----:B0-----:R-:W0:Y:S02]  /*0060*/  MUFU.RCP R0, R0 ;  /* 0x0000000000007308 */ /* 0x001e240000001000 */
[----:B0-----:R-:W-:-:S06]  /*0070*/  IADD3 R2, PT, PT, R0, 0xffffffe, RZ ;  /* 0x0ffffffe00027810 */ /* 0x001fcc0007ffe0ff */
[----:B------:R0:W3:Y:S02]  /*0080*/  F2I.FTZ.U32.TRUNC.NTZ R3, R2 ;  /* 0x0000000200037305 */ /* 0x0000e4000021f000 */
[----:B0-----:R-:W-:Y:S01]  /*0090*/  HFMA2 R2, -RZ, RZ, 0, 0 ;  /* 0x00000000ff027431 */ /* 0x001fe200000001ff */
[----:B---3--:R-:W-:-:S05]  /*00a0*/  IADD3 R5, PT, PT, RZ, -R3, RZ ;  /* 0x80000003ff057210 */ /* 0x008fca0007ffe0ff */
[----:B------:R-:W-:-:S04]  /*00b0*/  IMAD R5, R5, UR6, RZ ;  /* 0x0000000605057c24 */ /* 0x000fc8000f8e02ff */
[----:B------:R-:W-:-:S06]  /*00c0*/  IMAD.HI.U32 R3, R3, R5, R2 ;  /* 0x0000000503037227 */ /* 0x000fcc00078e0002 */
[----:B-1----:R-:W-:-:S04]  /*00d0*/  IMAD.HI.U32 R3, R3, R4, RZ ;  /* 0x0000000403037227 */ /* 0x002fc800078e00ff */
[----:B------:R-:W-:-:S04]  /*00e0*/  IMAD.MOV R3, RZ, RZ, -R3 ;  /* 0x000000ffff037224 */ /* 0x000fc800078e0a03 */
[----:B------:R-:W-:Y:S02]  /*00f0*/  IMAD R7, R3, UR6, R4 ;  /* 0x0000000603077c24 */ /* 0x000fe4000f8e0204 */
[----:B------:R-:W0:Y:S03]  /*0100*/  LDC.64 R2, c[0x0][0x388] ;  /* 0x0000e200ff027b82 */ /* 0x000e260000000a00 */
[----:B------:R-:W-:-:S05]  /*0110*/  ISETP.GE.U32.AND P0, PT, R7, UR6, PT ;  /* 0x0000000607007c0c */ /* 0x000fca000bf06070 */
[----:B------:R-:W1:Y:S08]  /*0120*/  LDC.64 R4, c[0x0][0x380] ;  /* 0x0000e000ff047b82 */ /* 0x000e700000000a00 */
[----:B------:R-:W-:-:S04]  /*0130*/  @P0 IADD3 R7, PT, PT, R7, -UR6, RZ ;  /* 0x8000000607070c10 */ /* 0x000fc8000fffe0ff */
[----:B------:R-:W-:-:S13]  /*0140*/  ISETP.GE.U32.AND P0, PT, R7, UR6, PT ;  /* 0x0000000607007c0c */ /* 0x000fda000bf06070 */
[----:B------:R-:W-:Y:S01]  /*0150*/  @P0 VIADD R7, R7, -UR6 ;  /* 0x8000000607070c36 */ /* 0x000fe20008000000 */
[----:B------:R-:W-:-:S05]  /*0160*/  @!P1 LOP3.LUT R7, RZ, UR6, RZ, 0x33, !PT ;  /* 0x00000006ff079c12 */ /* 0x000fca000f8e33ff */
[----:B0-----:R-:W-:-:S05]  /*0170*/  IMAD.WIDE.U32 R2, R7, 0x4, R2 ;  /* 0x0000000407027825 */ /* 0x001fca00078e0002 */
[----:B--2---:R-:W2:Y:S01]  /*0180*/  LDG.E R0, desc[UR4][R2.64] ;  /* 0x0000000402007981 */ /* 0x004ea2000c1e1900 */
[----:B-1----:R-:W-:-:S04]  /*0190*/  IMAD.WIDE.U32 R4, R7, 0x4, R4 ;  /* 0x0000000407047825 */ /* 0x002fc800078e0004 */
[----:B--2---:R-:W-:-:S05]  /*01a0*/  IMAD.HI R6, R0, 0x66666667, RZ ;  /* 0x6666666700067827 */ /* 0x004fca00078e02ff */
[----:B------:R-:W-:-:S04]  /*01b0*/  SHF.R.U32.HI R9, RZ, 0x1f, R6 ;  /* 0x0000001fff097819 */ /* 0x000fc80000011606 */
[----:B------:R-:W-:-:S05]  /*01c0*/  LEA.HI.SX32 R9, R6, R9, 0x1e ;  /* 0x0000000906097211 */ /* 0x000fca00078ff2ff */
[----:B------:R-:W-:-:S05]  /*01d0*/  IMAD R9, R9, -0xa, R0 ;  /* 0xfffffff609097824 */ /* 0x000fca00078e0200 */
[----:B------:R-:W-:Y:S04]  /*01e0*/  STG.E desc[UR4][R4.64], R9 ;  /* 0x0000000904007986 */ /* 0x000fe8000c101904 */
[----:B------:R-:W2:Y:S02]  /*01f0*/  LDG.E R0, desc[UR4][R2.64] ;  /* 0x0000000402007981 */ /* 0x000ea4000c1e1900 */
[----:B--2---:R-:W-:-:S05]  /*0200*/  IMAD.HI R6, R0, 0x66666667, RZ ;  /* 0x6666666700067827 */ /* 0x004fca00078e02ff */
[----:B------:R-:W-:-:S04]  /*0210*/  SHF.R.U32.HI R7, RZ, 0x1f, R6 ;  /* 0x0000001fff077819 */ /* 0x000fc80000011606 */
[----:B------:R-:W-:-:S05]  /*0220*/  LEA.HI.SX32 R7, R6, R7, 0x1e ;  /* 0x0000000706077211 */ /* 0x000fca00078ff2ff */
[----:B------:R-:W-:-:S05]  /*0230*/  IMAD R7, R7, -0xa, R0 ;  /* 0xfffffff607077824 */ /* 0x000fca00078e0200 */
[----:B------:R-:W-:Y:S01]  /*0240*/  STG.E desc[UR4][R2.64], R7 ;  /* 0x0000000702007986 */ /* 0x000fe2000c101904 */
[----:B------:R-:W-:Y:S05]  /*0250*/  EXIT ;  /* 0x000000000000794d */ /* 0x000fea0003800000 */
.L_x_0:
[----:B------:R-:W-:-:S00]  /*0260*/  BRA `(.L_x_0) ;  /* 0xfffffffc00fc7947 */ /* 0x000fc0000383ffff */
[----:B------:R-:W-:-:S00]  /*0270*/  NOP ;  /* 0x0000000000007918 */ /* 0x000fc00000000000 */
        /* <DEDUP_REMOVED lines=8> */
.L_x_1:


//--------------------- .nv.shared.reserved.0     --------------------------
	.section	.nv.shared.reserved.0,"aw",@nobits
	.weak		__nv_reservedSMEM_offset_0_alias
	.size		__nv_reservedSMEM_offset_0_alias, 0, 64
	.other		__nv_reservedSMEM_offset_0_alias,@"STO_CUDA_RESERVED_SHARED STV_DEFAULT"
__nv_reservedSMEM_offset_0_alias:
	.zero		0
	.zero		64


//--------------------- .nv.constant0._Z10firstDigitPiS_i --------------------------
	.section	.nv.constant0._Z10firstDigitPiS_i,"a",@progbits
	.sectionflags	@""
	.align	4
.nv.constant0._Z10firstDigitPiS_i:
	.zero		916


//--------------------- SYMBOLS --------------------------

	.type		.nv.reservedSmem.offset0,@object
	.size		.nv.reservedSmem.offset0,0x4
